//
// Generated by NVIDIA NVVM Compiler
//
// Compiler Build ID: CL-36424714
// Cuda compilation tools, release 13.0, V13.0.88
// Based on NVVM 20.0.0
//

.version 9.0
.target sm_100
.address_size 64

	// .globl	_Z11getMaxValuePfS_
// _ZZ11getMaxValuePfS_E5cache has been demoted
// _ZZ15softmaxFunctionPfS_S_S_E5cache has been demoted

.visible .entry _Z11getMaxValuePfS_(
	.param .u64 .ptr .align 1 _Z11getMaxValuePfS__param_0,
	.param .u64 .ptr .align 1 _Z11getMaxValuePfS__param_1
)
{
	.reg .pred 	%p<12>;
	.reg .b32 	%r<13>;
	.reg .b32 	%f<32>;
	.reg .b64 	%rd<7>;
	// demoted variable
	.shared .align 4 .b8 _ZZ11getMaxValuePfS_E5cache[1024];
	ld.param.u64 	%rd2, [_Z11getMaxValuePfS__param_0];
	ld.param.u64 	%rd3, [_Z11getMaxValuePfS__param_1];
	cvta.to.global.u64 	%rd1, %rd3;
	mov.u32 	%r1, %tid.x;
	mov.u32 	%r7, %ctaid.x;
	mov.u32 	%r8, %ntid.x;
	mad.lo.s32 	%r2, %r7, %r8, %r1;
	setp.gt.s32 	%p1, %r2, 999998;
	mov.f32 	%f31, 0fFF7FFFFF;
	@%p1 bra 	$L__BB0_2;
	cvta.to.global.u64 	%rd4, %rd2;
	mul.wide.s32 	%rd5, %r2, 4;
	add.s64 	%rd6, %rd4, %rd5;
	ld.global.f32 	%f31, [%rd6];
$L__BB0_2:
	shl.b32 	%r9, %r1, 2;
	mov.u32 	%r10, _ZZ11getMaxValuePfS_E5cache;
	add.s32 	%r3, %r10, %r9;
	st.shared.f32 	[%r3], %f31;
	bar.sync 	0;
	setp.gt.u32 	%p2, %r1, 127;
	@%p2 bra 	$L__BB0_4;
	ld.shared.f32 	%f5, [%r3];
	ld.shared.f32 	%f6, [%r3+512];
	max.f32 	%f7, %f5, %f6;
	st.shared.f32 	[%r3], %f7;
$L__BB0_4:
	bar.sync 	0;
	setp.gt.u32 	%p3, %r1, 63;
	@%p3 bra 	$L__BB0_6;
	ld.shared.f32 	%f8, [%r3];
	ld.shared.f32 	%f9, [%r3+256];
	max.f32 	%f10, %f8, %f9;
	st.shared.f32 	[%r3], %f10;
$L__BB0_6:
	bar.sync 	0;
	setp.gt.u32 	%p4, %r1, 31;
	@%p4 bra 	$L__BB0_8;
	ld.shared.f32 	%f11, [%r3];
	ld.shared.f32 	%f12, [%r3+128];
	max.f32 	%f13, %f11, %f12;
	st.shared.f32 	[%r3], %f13;
$L__BB0_8:
	bar.sync 	0;
	setp.gt.u32 	%p5, %r1, 15;
	@%p5 bra 	$L__BB0_10;
	ld.shared.f32 	%f14, [%r3];
	ld.shared.f32 	%f15, [%r3+64];
	max.f32 	%f16, %f14, %f15;
	st.shared.f32 	[%r3], %f16;
$L__BB0_10:
	bar.sync 	0;
	setp.gt.u32 	%p6, %r1, 7;
	@%p6 bra 	$L__BB0_12;
	ld.shared.f32 	%f17, [%r3];
	ld.shared.f32 	%f18, [%r3+32];
	max.f32 	%f19, %f17, %f18;
	st.shared.f32 	[%r3], %f19;
$L__BB0_12:
	bar.sync 	0;
	setp.gt.u32 	%p7, %r1, 3;
	@%p7 bra 	$L__BB0_14;
	ld.shared.f32 	%f20, [%r3];
	ld.shared.f32 	%f21, [%r3+16];
	max.f32 	%f22, %f20, %f21;
	st.shared.f32 	[%r3], %f22;
$L__BB0_14:
	bar.sync 	0;
	setp.gt.u32 	%p8, %r1, 1;
	@%p8 bra 	$L__BB0_16;
	ld.shared.f32 	%f23, [%r3];
	ld.shared.f32 	%f24, [%r3+8];
	max.f32 	%f25, %f23, %f24;
	st.shared.f32 	[%r3], %f25;
$L__BB0_16:
	bar.sync 	0;
	setp.ne.s32 	%p9, %r1, 0;
	@%p9 bra 	$L__BB0_18;
	ld.shared.f32 	%f26, [%r3];
	ld.shared.f32 	%f27, [_ZZ11getMaxValuePfS_E5cache+4];
	max.f32 	%f28, %f26, %f27;
	st.shared.f32 	[%r3], %f28;
$L__BB0_18:
	setp.ne.s32 	%p10, %r1, 0;
	bar.sync 	0;
	@%p10 bra 	$L__BB0_21;
	ld.shared.f32 	%f3, [_ZZ11getMaxValuePfS_E5cache];
	ld.global.u32 	%r12, [%rd1];
$L__BB0_20:
	mov.b32 	%f29, %r12;
	max.f32 	%f30, %f3, %f29;
	mov.b32 	%r11, %f30;
	atom.relaxed.global.cas.b32 	%r6, [%rd1], %r12, %r11;
	setp.ne.s32 	%p11, %r12, %r6;
	mov.u32 	%r12, %r6;
	@%p11 bra 	$L__BB0_20;
$L__BB0_21:
	ret;

}
	// .globl	_Z15softmaxFunctionPfS_S_S_
.visible .entry _Z15softmaxFunctionPfS_S_S_(
	.param .u64 .ptr .align 1 _Z15softmaxFunctionPfS_S_S__param_0,
	.param .u64 .ptr .align 1 _Z15softmaxFunctionPfS_S_S__param_1,
	.param .u64 .ptr .align 1 _Z15softmaxFunctionPfS_S_S__param_2,
	.param .u64 .ptr .align 1 _Z15softmaxFunctionPfS_S_S__param_3
)
{
	.reg .pred 	%p<12>;
	.reg .b32 	%r<15>;
	.reg .b32 	%f<46>;
	.reg .b64 	%rd<12>;
	// demoted variable
	.shared .align 4 .b8 _ZZ15softmaxFunctionPfS_S_S_E5cache[1024];
	ld.param.u64 	%rd2, [_Z15softmaxFunctionPfS_S_S__param_0];
	ld.param.u64 	%rd3, [_Z15softmaxFunctionPfS_S_S__param_1];
	ld.param.u64 	%rd4, [_Z15softmaxFunctionPfS_S_S__param_2];
	ld.param.u64 	%rd5, [_Z15softmaxFunctionPfS_S_S__param_3];
	cvta.to.global.u64 	%rd1, %rd5;
	mov.u32 	%r1, %tid.x;
	mov.u32 	%r7, %ctaid.x;
	mov.u32 	%r8, %ntid.x;
	mad.lo.s32 	%r2, %r7, %r8, %r1;
	setp.gt.s32 	%p1, %r2, 999998;
	mov.f32 	%f45, 0f00000000;
	@%p1 bra 	$L__BB1_2;
	cvta.to.global.u64 	%rd6, %rd2;
	cvta.to.global.u64 	%rd7, %rd3;
	cvta.to.global.u64 	%rd8, %rd4;
	mul.wide.s32 	%rd9, %r2, 4;
	add.s64 	%rd10, %rd6, %rd9;
	ld.global.f32 	%f5, [%rd10];
	ld.global.f32 	%f6, [%rd7];
	sub.f32 	%f7, %f5, %f6;
	fma.rn.f32 	%f8, %f7, 0f3BBB989D, 0f3F000000;
	cvt.sat.f32.f32 	%f9, %f8;
	mov.f32 	%f10, 0f4B400001;
	mov.f32 	%f11, 0f437C0000;
	fma.rm.f32 	%f12, %f9, %f11, %f10;
	add.f32 	%f13, %f12, 0fCB40007F;
	neg.f32 	%f14, %f13;
	fma.rn.f32 	%f15, %f7, 0f3FB8AA3B, %f14;
	fma.rn.f32 	%f16, %f7, 0f32A57060, %f15;
	mov.b32 	%r9, %f12;
	shl.b32 	%r10, %r9, 23;
	mov.b32 	%f17, %r10;
	ex2.approx.ftz.f32 	%f18, %f16;
	mul.f32 	%f45, %f18, %f17;
	add.s64 	%rd11, %rd8, %rd9;
	st.global.f32 	[%rd11], %f45;
$L__BB1_2:
	shl.b32 	%r11, %r1, 2;
	mov.u32 	%r12, _ZZ15softmaxFunctionPfS_S_S_E5cache;
	add.s32 	%r3, %r12, %r11;
	st.shared.f32 	[%r3], %f45;
	bar.sync 	0;
	setp.gt.u32 	%p2, %r1, 127;
	@%p2 bra 	$L__BB1_4;
	ld.shared.f32 	%f19, [%r3+512];
	ld.shared.f32 	%f20, [%r3];
	add.f32 	%f21, %f19, %f20;
	st.shared.f32 	[%r3], %f21;
$L__BB1_4:
	bar.sync 	0;
	setp.gt.u32 	%p3, %r1, 63;
	@%p3 bra 	$L__BB1_6;
	ld.shared.f32 	%f22, [%r3+256];
	ld.shared.f32 	%f23, [%r3];
	add.f32 	%f24, %f22, %f23;
	st.shared.f32 	[%r3], %f24;
$L__BB1_6:
	bar.sync 	0;
	setp.gt.u32 	%p4, %r1, 31;
	@%p4 bra 	$L__BB1_8;
	ld.shared.f32 	%f25, [%r3+128];
	ld.shared.f32 	%f26, [%r3];
	add.f32 	%f27, %f25, %f26;
	st.shared.f32 	[%r3], %f27;
$L__BB1_8:
	bar.sync 	0;
	setp.gt.u32 	%p5, %r1, 15;
	@%p5 bra 	$L__BB1_10;
	ld.shared.f32 	%f28, [%r3+64];
	ld.shared.f32 	%f29, [%r3];
	add.f32 	%f30, %f28, %f29;
	st.shared.f32 	[%r3], %f30;
$L__BB1_10:
	bar.sync 	0;
	setp.gt.u32 	%p6, %r1, 7;
	@%p6 bra 	$L__BB1_12;
	ld.shared.f32 	%f31, [%r3+32];
	ld.shared.f32 	%f32, [%r3];
	add.f32 	%f33, %f31, %f32;
	st.shared.f32 	[%r3], %f33;
$L__BB1_12:
	bar.sync 	0;
	setp.gt.u32 	%p7, %r1, 3;
	@%p7 bra 	$L__BB1_14;
	ld.shared.f32 	%f34, [%r3+16];
	ld.shared.f32 	%f35, [%r3];
	add.f32 	%f36, %f34, %f35;
	st.shared.f32 	[%r3], %f36;
$L__BB1_14:
	bar.sync 	0;
	setp.gt.u32 	%p8, %r1, 1;
	@%p8 bra 	$L__BB1_16;
	ld.shared.f32 	%f37, [%r3+8];
	ld.shared.f32 	%f38, [%r3];
	add.f32 	%f39, %f37, %f38;
	st.shared.f32 	[%r3], %f39;
$L__BB1_16:
	bar.sync 	0;
	setp.ne.s32 	%p9, %r1, 0;
	@%p9 bra 	$L__BB1_18;
	ld.shared.f32 	%f40, [_ZZ15softmaxFunctionPfS_S_S_E5cache+4];
	ld.shared.f32 	%f41, [%r3];
	add.f32 	%f42, %f40, %f41;
	st.shared.f32 	[%r3], %f42;
$L__BB1_18:
	setp.ne.s32 	%p10, %r1, 0;
	bar.sync 	0;
	@%p10 bra 	$L__BB1_21;
	ld.shared.f32 	%f3, [_ZZ15softmaxFunctionPfS_S_S_E5cache];
	ld.global.u32 	%r14, [%rd1];
$L__BB1_20:
	mov.b32 	%f43, %r14;
	add.f32 	%f44, %f3, %f43;
	mov.b32 	%r13, %f44;
	atom.relaxed.global.cas.b32 	%r6, [%rd1], %r14, %r13;
	setp.ne.s32 	%p11, %r14, %r6;
	mov.u32 	%r14, %r6;
	@%p11 bra 	$L__BB1_20;
$L__BB1_21:
	ret;

}
	// .globl	_Z16normalizeSoftmaxfPf
.visible .entry _Z16normalizeSoftmaxfPf(
	.param .f32 _Z16normalizeSoftmaxfPf_param_0,
	.param .u64 .ptr .align 1 _Z16normalizeSoftmaxfPf_param_1
)
{
	.reg .pred 	%p<2>;
	.reg .b32 	%r<5>;
	.reg .b32 	%f<4>;
	.reg .b64 	%rd<5>;

	ld.param.f32 	%f1, [_Z16normalizeSoftmaxfPf_param_0];
	ld.param.u64 	%rd1, [_Z16normalizeSoftmaxfPf_param_1];
	mov.u32 	%r2, %tid.x;
	mov.u32 	%r3, %ctaid.x;
	mov.u32 	%r4, %ntid.x;
	mad.lo.s32 	%r1, %r3, %r4, %r2;
	setp.gt.s32 	%p1, %r1, 999998;
	@%p1 bra 	$L__BB2_2;
	cvta.to.global.u64 	%rd2, %rd1;
	mul.wide.s32 	%rd3, %r1, 4;
	add.s64 	%rd4, %rd2, %rd3;
	ld.global.f32 	%f2, [%rd4];
	div.rn.f32 	%f3, %f2, %f1;
	st.global.f32 	[%rd4], %f3;
$L__BB2_2:
	ret;

}


// ===== COMPILED SASS (sm_100) =====

	.target	sm_100

	.elftype	@"ET_EXEC"


//--------------------- .note.nv.tkinfo           --------------------------
	.section	.note.nv.tkinfo,"",@"SHT_NOTE"
	.sectionflags	@"SHF_NOTE_NV_TKINFO"
	.tkinfo
        /*0018*/ 	.word	0x00000002
        /*0030*/ 	.string	""
        /*0030*/ 	.string	"ptxas"
        /*0030*/ 	.string	"Cuda compilation tools, release 13.0, V13.0.88"
        /*0030*/ 	.string	"Build cuda_13.0.r13.0/compiler.36424714_0"
        /*0030*/ 	.string	"-arch sm_100 -m 64 "



//--------------------- .note.nv.cuinfo           --------------------------
	.section	.note.nv.cuinfo,"",@"SHT_NOTE"
	.sectionflags	@"SHF_NOTE_NV_CUINFO"
        /*0018*/ 	.short	0x0002
        /*001a*/ 	.short	0x0064
        /*001c*/ 	.short	0x0082
	.zero		2


//--------------------- .nv.info                  --------------------------
	.section	.nv.info,"",@"SHT_CUDA_INFO"
	.align	4


	//----- nvinfo : EIATTR_REGCOUNT
	.align		4
        /*0000*/ 	.byte	0x04, 0x2f
        /*0002*/ 	.short	(.L_1 - .L_0)
	.align		4
.L_0:
        /*0004*/ 	.word	index@(_Z11getMaxValuePfS_)
        /*0008*/ 	.word	0x0000000a


	//----- nvinfo : EIATTR_FRAME_SIZE
	.align		4
.L_1:
        /*000c*/ 	.byte	0x04, 0x11
        /*000e*/ 	.short	(.L_3 - .L_2)
	.align		4
.L_2:
        /*0010*/ 	.word	index@(_Z11getMaxValuePfS_)
        /*0014*/ 	.word	0x00000000


	//----- nvinfo : EIATTR_REGCOUNT
	.align		4
.L_3:
        /*0018*/ 	.byte	0x04, 0x2f
        /*001a*/ 	.short	(.L_5 - .L_4)
	.align		4
.L_4:
        /*001c*/ 	.word	index@(_Z15softmaxFunctionPfS_S_S_)
        /*0020*/ 	.word	0x0000000e


	//----- nvinfo : EIATTR_FRAME_SIZE
	.align		4
.L_5:
        /*0024*/ 	.byte	0x04, 0x11
        /*0026*/ 	.short	(.L_7 - .L_6)
	.align		4
.L_6:
        /*0028*/ 	.word	index@(_Z15softmaxFunctionPfS_S_S_)
        /*002c*/ 	.word	0x00000000


	//----- nvinfo : EIATTR_REGCOUNT
	.align		4
.L_7:
        /*0030*/ 	.byte	0x04, 0x2f
        /*0032*/ 	.short	(.L_9 - .L_8)
	.align		4
.L_8:
        /*0034*/ 	.word	index@(_Z16normalizeSoftmaxfPf)
        /*0038*/ 	.word	0x00000010


	//----- nvinfo : EIATTR_FRAME_SIZE
	.align		4
.L_9:
        /*003c*/ 	.byte	0x04, 0x11
        /*003e*/ 	.short	(.L_11 - .L_10)
	.align		4
.L_10:
        /*0040*/ 	.word	index@($__internal_0_$__cuda_sm3x_div_rn_noftz_f32_slowpath)
        /*0044*/ 	.word	0x00000000


	//----- nvinfo : EIATTR_FRAME_SIZE
	.align		4
.L_11:
        /*0048*/ 	.byte	0x04, 0x11
        /*004a*/ 	.short	(.L_13 - .L_12)
	.align		4
.L_12:
        /*004c*/ 	.word	index@(_Z16normalizeSoftmaxfPf)
        /*0050*/ 	.word	0x00000000


	//----- nvinfo : EIATTR_MIN_STACK_SIZE
	.align		4
.L_13:
        /*0054*/ 	.byte	0x04, 0x12
        /*0056*/ 	.short	(.L_15 - .L_14)
	.align		4
.L_14:
        /*0058*/ 	.word	index@(_Z16normalizeSoftmaxfPf)
        /*005c*/ 	.word	0x00000000


	//----- nvinfo : EIATTR_MIN_STACK_SIZE
	.align		4
.L_15:
        /*0060*/ 	.byte	0x04, 0x12
        /*0062*/ 	.short	(.L_17 - .L_16)
	.align		4
.L_16:
        /*0064*/ 	.word	index@(_Z15softmaxFunctionPfS_S_S_)
        /*0068*/ 	.word	0x00000000


	//----- nvinfo : EIATTR_MIN_STACK_SIZE
	.align		4
.L_17:
        /*006c*/ 	.byte	0x04, 0x12
        /*006e*/ 	.short	(.L_19 - .L_18)
	.align		4
.L_18:
        /*0070*/ 	.word	index@(_Z11getMaxValuePfS_)
        /*0074*/ 	.word	0x00000000
.L_19:


//--------------------- .nv.compat                --------------------------
	.section	.nv.compat,"",@"SHT_CUDA_COMPAT_INFO"
	.align	4
        /*0000*/ 	.byte	0x02, 0x09, 0x00, 0x00, 0x02, 0x02, 0x01, 0x00, 0x02, 0x05, 0x05, 0x00, 0x03, 0x07, 0x01, 0x01
        /*0010*/ 	.byte	0x02, 0x03, 0x00, 0x00, 0x02, 0x06, 0x01, 0x00, 0x04, 0x0b, 0x08, 0x00, 0x01, 0x00, 0x00, 0x00
        /*0020*/ 	.byte	0x00, 0x00, 0x00, 0x00


//--------------------- .nv.info._Z16normalizeSoftmaxfPf --------------------------
	.section	.nv.info._Z16normalizeSoftmaxfPf,"",@"SHT_CUDA_INFO"
	.sectionflags	@""
	.align	4


	//----- nvinfo : EIATTR_CUDA_API_VERSION
	.align		4
        /*0000*/ 	.byte	0x04, 0x37
        /*0002*/ 	.short	(.L_21 - .L_20)
.L_20:
        /*0004*/ 	.word	0x00000082


	//----- nvinfo : EIATTR_KPARAM_INFO
	.align		4
.L_21:
        /*0008*/ 	.byte	0x04, 0x17
        /*000a*/ 	.short	(.L_23 - .L_22)
.L_22:
        /*000c*/ 	.word	0x00000000
        /*0010*/ 	.short	0x0001
        /*0012*/ 	.short	0x0008
        /*0014*/ 	.byte	0x00, 0xf5, 0x21, 0x00


	//----- nvinfo : EIATTR_KPARAM_INFO
	.align		4
.L_23:
        /*0018*/ 	.byte	0x04, 0x17
        /*001a*/ 	.short	(.L_25 - .L_24)
.L_24:
        /*001c*/ 	.word	0x00000000
        /*0020*/ 	.short	0x0000
        /*0022*/ 	.short	0x0000
        /*0024*/ 	.byte	0x00, 0xf0, 0x11, 0x00


	//----- nvinfo : EIATTR_SPARSE_MMA_MASK
	.align		4
.L_25:
        /*0028*/ 	.byte	0x03, 0x50
        /*002a*/ 	.short	0x0000


	//----- nvinfo : EIATTR_MAXREG_COUNT
	.align		4
        /*002c*/ 	.byte	0x03, 0x1b
        /*002e*/ 	.short	0x00ff


	//----- nvinfo : EIATTR_MERCURY_ISA_VERSION
	.align		4
        /*0030*/ 	.byte	0x03, 0x5f
        /*0032*/ 	.short	0x0101


	//----- nvinfo : EIATTR_VRC_CTA_INIT_COUNT
	.align		4
        /*0034*/ 	.byte	0x02, 0x4a
	.zero		1
	.zero		1


	//----- nvinfo : EIATTR_EXIT_INSTR_OFFSETS
	.align		4
        /*0038*/ 	.byte	0x04, 0x1c
        /*003a*/ 	.short	(.L_27 - .L_26)


	//   ....[0]....
.L_26:
        /*003c*/ 	.word	0x00000060


	//   ....[1]....
        /*0040*/ 	.word	0x000001a0


	//----- nvinfo : EIATTR_CRS_STACK_SIZE
	.align		4
.L_27:
        /*0044*/ 	.byte	0x04, 0x1e
        /*0046*/ 	.short	(.L_29 - .L_28)
.L_28:
        /*0048*/ 	.word	0x00000000


	//----- nvinfo : EIATTR_CBANK_PARAM_SIZE
	.align		4
.L_29:
        /*004c*/ 	.byte	0x03, 0x19
        /*004e*/ 	.short	0x0010


	//----- nvinfo : EIATTR_PARAM_CBANK
	.align		4
        /*0050*/ 	.byte	0x04, 0x0a
        /*0052*/ 	.short	(.L_31 - .L_30)
	.align		4
.L_30:
        /*0054*/ 	.word	index@(.nv.constant0._Z16normalizeSoftmaxfPf)
        /*0058*/ 	.short	0x0380
        /*005a*/ 	.short	0x0010


	//----- nvinfo : EIATTR_SW_WAR
	.align		4
.L_31:
        /*005c*/ 	.byte	0x04, 0x36
        /*005e*/ 	.short	(.L_33 - .L_32)
.L_32:
        /*0060*/ 	.word	0x00000008
.L_33:


//--------------------- .nv.info._Z15softmaxFunctionPfS_S_S_ --------------------------
	.section	.nv.info._Z15softmaxFunctionPfS_S_S_,"",@"SHT_CUDA_INFO"
	.sectionflags	@""
	.align	4


	//----- nvinfo : EIATTR_CUDA_API_VERSION
	.align		4
        /*0000*/ 	.byte	0x04, 0x37
        /*0002*/ 	.short	(.L_35 - .L_34)
.L_34:
        /*0004*/ 	.word	0x00000082


	//----- nvinfo : EIATTR_KPARAM_INFO
	.align		4
.L_35:
        /*0008*/ 	.byte	0x04, 0x17
        /*000a*/ 	.short	(.L_37 - .L_36)
.L_36:
        /*000c*/ 	.word	0x00000000
        /*0010*/ 	.short	0x0003
        /*0012*/ 	.short	0x0018
        /*0014*/ 	.byte	0x00, 0xf5, 0x21, 0x00


	//----- nvinfo : EIATTR_KPARAM_INFO
	.align		4
.L_37:
        /*0018*/ 	.byte	0x04, 0x17
        /*001a*/ 	.short	(.L_39 - .L_38)
.L_38:
        /*001c*/ 	.word	0x00000000
        /*0020*/ 	.short	0x0002
        /*0022*/ 	.short	0x0010
        /*0024*/ 	.byte	0x00, 0xf5, 0x21, 0x00


	//----- nvinfo : EIATTR_KPARAM_INFO
	.align		4
.L_39:
        /*0028*/ 	.byte	0x04, 0x17
        /*002a*/ 	.short	(.L_41 - .L_40)
.L_40:
        /*002c*/ 	.word	0x00000000
        /*0030*/ 	.short	0x0001
        /*0032*/ 	.short	0x0008
        /*0034*/ 	.byte	0x00, 0xf5, 0x21, 0x00


	//----- nvinfo : EIATTR_KPARAM_INFO
	.align		4
.L_41:
        /*0038*/ 	.byte	0x04, 0x17
        /*003a*/ 	.short	(.L_43 - .L_42)
.L_42:
        /*003c*/ 	.word	0x00000000
        /*0040*/ 	.short	0x0000
        /*0042*/ 	.short	0x0000
        /*0044*/ 	.byte	0x00, 0xf5, 0x21, 0x00


	//----- nvinfo : EIATTR_SPARSE_MMA_MASK
	.align		4
.L_43:
        /*0048*/ 	.byte	0x03, 0x50
        /*004a*/ 	.short	0x0000


	//----- nvinfo : EIATTR_MAXREG_COUNT
	.align		4
        /*004c*/ 	.byte	0x03, 0x1b
        /*004e*/ 	.short	0x00ff


	//----- nvinfo : EIATTR_NUM_BARRIERS
	.align		4
        /*0050*/ 	.byte	0x02, 0x4c
        /*0052*/ 	.byte	0x01
	.zero		1


	//----- nvinfo : EIATTR_MERCURY_ISA_VERSION
	.align		4
        /*0054*/ 	.byte	0x03, 0x5f
        /*0056*/ 	.short	0x0101


	//----- nvinfo : EIATTR_VRC_CTA_INIT_COUNT
	.align		4
        /*0058*/ 	.byte	0x02, 0x4a
	.zero		1
	.zero		1


	//----- nvinfo : EIATTR_EXIT_INSTR_OFFSETS
	.align		4
        /*005c*/ 	.byte	0x04, 0x1c
        /*005e*/ 	.short	(.L_45 - .L_44)


	//   ....[0]....
.L_44:
        /*0060*/ 	.word	0x00000510


	//   ....[1]....
        /*0064*/ 	.word	0x000005b0


	//----- nvinfo : EIATTR_CRS_STACK_SIZE
	.align		4
.L_45:
        /*0068*/ 	.byte	0x04, 0x1e
        /*006a*/ 	.short	(.L_47 - .L_46)
.L_46:
        /*006c*/ 	.word	0x00000000


	//----- nvinfo : EIATTR_CBANK_PARAM_SIZE
	.align		4
.L_47:
        /*0070*/ 	.byte	0x03, 0x19
        /*0072*/ 	.short	0x0020


	//----- nvinfo : EIATTR_PARAM_CBANK
	.align		4
        /*0074*/ 	.byte	0x04, 0x0a
        /*0076*/ 	.short	(.L_49 - .L_48)
	.align		4
.L_48:
        /*0078*/ 	.word	index@(.nv.constant0._Z15softmaxFunctionPfS_S_S_)
        /*007c*/ 	.short	0x0380
        /*007e*/ 	.short	0x0020


	//----- nvinfo : EIATTR_SW_WAR
	.align		4
.L_49:
        /*0080*/ 	.byte	0x04, 0x36
        /*0082*/ 	.short	(.L_51 - .L_50)
.L_50:
        /*0084*/ 	.word	0x00000008
.L_51:


//--------------------- .nv.info._Z11getMaxValuePfS_ --------------------------
	.section	.nv.info._Z11getMaxValuePfS_,"",@"SHT_CUDA_INFO"
	.sectionflags	@""
	.align	4


	//----- nvinfo : EIATTR_CUDA_API_VERSION
	.align		4
        /*0000*/ 	.byte	0x04, 0x37
        /*0002*/ 	.short	(.L_53 - .L_52)
.L_52:
        /*0004*/ 	.word	0x00000082


	//----- nvinfo : EIATTR_KPARAM_INFO
	.align		4
.L_53:
        /*0008*/ 	.byte	0x04, 0x17
        /*000a*/ 	.short	(.L_55 - .L_54)
.L_54:
        /*000c*/ 	.word	0x00000000
        /*0010*/ 	.short	0x0001
        /*0012*/ 	.short	0x0008
        /*0014*/ 	.byte	0x00, 0xf5, 0x21, 0x00


	//----- nvinfo : EIATTR_KPARAM_INFO
	.align		4
.L_55:
        /*0018*/ 	.byte	0x04, 0x17
        /*001a*/ 	.short	(.L_57 - .L_56)
.L_56:
        /*001c*/ 	.word	0x00000000
        /*0020*/ 	.short	0x0000
        /*0022*/ 	.short	0x0000
        /*0024*/ 	.byte	0x00, 0xf5, 0x21, 0x00


	//----- nvinfo : EIATTR_SPARSE_MMA_MASK
	.align		4
.L_57:
        /*0028*/ 	.byte	0x03, 0x50
        /*002a*/ 	.short	0x0000


	//----- nvinfo : EIATTR_MAXREG_COUNT
	.align		4
        /*002c*/ 	.byte	0x03, 0x1b
        /*002e*/ 	.short	0x00ff


	//----- nvinfo : EIATTR_NUM_BARRIERS
	.align		4
        /*0030*/ 	.byte	0x02, 0x4c
        /*0032*/ 	.byte	0x01
	.zero		1


	//----- nvinfo : EIATTR_MERCURY_ISA_VERSION
	.align		4
        /*0034*/ 	.byte	0x03, 0x5f
        /*0036*/ 	.short	0x0101


	//----- nvinfo : EIATTR_VRC_CTA_INIT_COUNT
	.align		4
        /*0038*/ 	.byte	0x02, 0x4a
	.zero		1
	.zero		1


	//----- nvinfo : EIATTR_EXIT_INSTR_OFFSETS
	.align		4
        /*003c*/ 	.byte	0x04, 0x1c
        /*003e*/ 	.short	(.L_59 - .L_58)


	//   ....[0]....
.L_58:
        /*0040*/ 	.word	0x00000410


	//   ....[1]....
        /*0044*/ 	.word	0x000004b0


	//----- nvinfo : EIATTR_CRS_STACK_SIZE
	.align		4
.L_59:
        /*0048*/ 	.byte	0x04, 0x1e
        /*004a*/ 	.short	(.L_61 - .L_60)
.L_60:
        /*004c*/ 	.word	0x00000000


	//----- nvinfo : EIATTR_CBANK_PARAM_SIZE
	.align		4
.L_61:
        /*0050*/ 	.byte	0x03, 0x19
        /*0052*/ 	.short	0x0010


	//----- nvinfo : EIATTR_PARAM_CBANK
	.align		4
        /*0054*/ 	.byte	0x04, 0x0a
        /*0056*/ 	.short	(.L_63 - .L_62)
	.align		4
.L_62:
        /*0058*/ 	.word	index@(.nv.constant0._Z11getMaxValuePfS_)
        /*005c*/ 	.short	0x0380
        /*005e*/ 	.short	0x0010


	//----- nvinfo : EIATTR_SW_WAR
	.align		4
.L_63:
        /*0060*/ 	.byte	0x04, 0x36
        /*0062*/ 	.short	(.L_65 - .L_64)
.L_64:
        /*0064*/ 	.word	0x00000008
.L_65:


//--------------------- .nv.callgraph             --------------------------
	.section	.nv.callgraph,"",@"SHT_CUDA_CALLGRAPH"
	.align	4
	.sectionentsize	8
	.align		4
        /*0000*/ 	.word	0x00000000
	.align		4
        /*0004*/ 	.word	0xffffffff
	.align		4
        /*0008*/ 	.word	0x00000000
	.align		4
        /*000c*/ 	.word	0xfffffffe
	.align		4
        /*0010*/ 	.word	0x00000000
	.align		4
        /*0014*/ 	.word	0xfffffffd
	.align		4
        /*0018*/ 	.word	0x00000000
	.align		4
        /*001c*/ 	.word	0xfffffffc


//--------------------- .text._Z16normalizeSoftmaxfPf --------------------------
	.section	.text._Z16normalizeSoftmaxfPf,"ax",@progbits
	.align	128
        .global         _Z16normalizeSoftmaxfPf
        .type           _Z16normalizeSoftmaxfPf,@function
        .size           _Z16normalizeSoftmaxfPf,(.L_x_18 - _Z16normalizeSoftmaxfPf)
        .other          _Z16normalizeSoftmaxfPf,@"STO_CUDA_ENTRY STV_DEFAULT"
_Z16normalizeSoftmaxfPf:
.text._Z16normalizeSoftmaxfPf:
[----:B------:R-:W-:Y:S01]  /*0000*/  LDC R1, c[0x0][0x37c] ;  /* 0x0000df00ff017b82 */ /* 0x000fe20000000800 */
[----:B------:R-:W0:Y:S07]  /*0010*/  S2R R3, SR_TID.X ;  /* 0x0000000000037919 */ /* 0x000e2e0000002100 */
[----:B------:R-:W0:Y:S08]  /*0020*/  S2UR UR4, SR_CTAID.X ;  /* 0x00000000000479c3 */ /* 0x000e300000002500 */
[----:B------:R-:W0:Y:S02]  /*0030*/  LDC R0, c[0x0][0x360] ;  /* 0x0000d800ff007b82 */ /* 0x000e240000000800 */
[----:B0-----:R-:W-:-:S05]  /*0040*/  IMAD R3, R0, UR4, R3 ;  /* 0x0000000400037c24 */ /* 0x001fca000f8e0203 */
[----:B------:R-:W-:-:S13]  /*0050*/  ISETP.GT.AND P0, PT, R3, 0xf423e, PT ;  /* 0x000f423e0300780c */ /* 0x000fda0003f04270 */
[----:B------:R-:W-:Y:S05]  /*0060*/  @P0 EXIT ;  /* 0x000000000000094d */ /* 0x000fea0003800000 */
[----:B------:R-:W0:Y:S01]  /*0070*/  LDC.64 R4, c[0x0][0x388] ;  /* 0x0000e200ff047b82 */ /* 0x000e220000000a00 */
[----:B------:R-:W1:Y:S07]  /*0080*/  LDCU.64 UR4, c[0x0][0x358] ;  /* 0x00006b00ff0477ac */ /* 0x000e6e0008000a00 */
[----:B------:R-:W2:Y:S01]  /*0090*/  LDC R7, c[0x0][0x380] ;  /* 0x0000e000ff077b82 */ /* 0x000ea20000000800 */
[----:B0-----:R-:W-:-:S05]  /*00a0*/  IMAD.WIDE R4, R3, 0x4, R4 ;  /* 0x0000000403047825 */ /* 0x001fca00078e0204 */
[----:B-1----:R-:W3:Y:S01]  /*00b0*/  LDG.E R0, desc[UR4][R4.64] ;  /* 0x0000000404007981 */ /* 0x002ee2000c1e1900 */
[----:B------:R-:W-:Y:S01]  /*00c0*/  BSSY.RECONVERGENT B0, `(.L_x_0) ;  /* 0x000000c000007945 */ /* 0x000fe20003800200 */
[----:B--2---:R-:W0:Y:S02]  /*00d0*/  MUFU.RCP R2, R7 ;  /* 0x0000000700027308 */ /* 0x004e240000001000 */
[----:B0-----:R-:W-:-:S04]  /*00e0*/  FFMA R3, R2, -R7, 1 ;  /* 0x3f80000002037423 */ /* 0x001fc80000000807 */
[----:B------:R-:W-:Y:S02]  /*00f0*/  FFMA R3, R2, R3, R2 ;  /* 0x0000000302037223 */ /* 0x000fe40000000002 */
[----:B---3--:R-:W0:Y:S02]  /*0100*/  FCHK P0, R0, R7 ;  /* 0x0000000700007302 */ /* 0x008e240000000000 */
[----:B------:R-:W-:-:S04]  /*0110*/  FFMA R2, R0, R3, RZ ;  /* 0x0000000300027223 */ /* 0x000fc800000000ff */
[----:B------:R-:W-:-:S04]  /*0120*/  FFMA R6, R2, -R7, R0 ;  /* 0x8000000702067223 */ /* 0x000fc80000000000 */
[----:B------:R-:W-:Y:S01]  /*0130*/  FFMA R3, R3, R6, R2 ;  /* 0x0000000603037223 */ /* 0x000fe20000000002 */
[----:B0-----:R-:W-:Y:S06]  /*0140*/  @!P0 BRA `(.L_x_1) ;  /* 0x00000000000c8947 */ /* 0x001fec0003800000 */
[----:B------:R-:W-:-:S07]  /*0150*/  MOV R2, 0x170 ;  /* 0x0000017000027802 */ /* 0x000fce0000000f00 */
[----:B------:R-:W-:Y:S05]  /*0160*/  CALL.REL.NOINC `($__internal_0_$__cuda_sm3x_div_rn_noftz_f32_slowpath) ;  /* 0x0000000000107944 */ /* 0x000fea0003c00000 */
[----:B------:R-:W-:-:S07]  /*0170*/  IMAD.MOV.U32 R3, RZ, RZ, R0 ;  /* 0x000000ffff037224 */ /* 0x000fce00078e0000 */
.L_x_1:
[----:B------:R-:W-:Y:S05]  /*0180*/  BSYNC.RECONVERGENT B0 ;  /* 0x0000000000007941 */ /* 0x000fea0003800200 */
.L_x_0:
[----:B------:R-:W-:Y:S01]  /*0190*/  STG.E desc[UR4][R4.64], R3 ;  /* 0x0000000304007986 */ /* 0x000fe2000c101904 */
[----:B------:R-:W-:Y:S05]  /*01a0*/  EXIT ;  /* 0x000000000000794d */ /* 0x000fea0003800000 */
        .weak           $__internal_0_$__cuda_sm3x_div_rn_noftz_f32_slowpath
        .type           $__internal_0_$__cuda_sm3x_div_rn_noftz_f32_slowpath,@function
        .size           $__internal_0_$__cuda_sm3x_div_rn_noftz_f32_slowpath,(.L_x_18 - $__internal_0_$__cuda_sm3x_div_rn_noftz_f32_slowpath)
$__internal_0_$__cuda_sm3x_div_rn_noftz_f32_slowpath:
[----:B------:R-:W0:Y:S01]  /*01b0*/  LDC R3, c[0x0][0x380] ;  /* 0x0000e000ff037b82 */ /* 0x000e220000000800 */
[--C-:B------:R-:W-:Y:S01]  /*01c0*/  SHF.R.U32.HI R6, RZ, 0x17, R0.reuse ;  /* 0x00000017ff067819 */ /* 0x100fe20000011600 */
[----:B------:R-:W1:Y:S01]  /*01d0*/  LDCU UR6, c[0x0][0x380] ;  /* 0x00007000ff0677ac */ /* 0x000e620008000800 */
[----:B------:R-:W-:Y:S01]  /*01e0*/  BSSY.RECONVERGENT B1, `(.L_x_2) ;  /* 0x0000064000017945 */ /* 0x000fe20003800200 */
[----:B------:R-:W-:Y:S01]  /*01f0*/  IMAD.MOV.U32 R8, RZ, RZ, R0 ;  /* 0x000000ffff087224 */ /* 0x000fe200078e0000 */
[----:B------:R-:W-:-:S05]  /*0200*/  LOP3.LUT R6, R6, 0xff, RZ, 0xc0, !PT ;  /* 0x000000ff06067812 */ /* 0x000fca00078ec0ff */
[----:B------:R-:W-:Y:S02]  /*0210*/  VIADD R11, R6, 0xffffffff ;  /* 0xffffffff060b7836 */ /* 0x000fe40000000000 */
[----:B-1----:R-:W-:Y:S01]  /*0220*/  IMAD.U32 R9, RZ, RZ, UR6 ;  /* 0x00000006ff097e24 */ /* 0x002fe2000f8e00ff */
[----:B0-----:R-:W-:-:S04]  /*0230*/  SHF.R.U32.HI R7, RZ, 0x17, R3 ;  /* 0x00000017ff077819 */ /* 0x001fc80000011603 */
[----:B------:R-:W-:-:S05]  /*0240*/  LOP3.LUT R7, R7, 0xff, RZ, 0xc0, !PT ;  /* 0x000000ff07077812 */ /* 0x000fca00078ec0ff */
[----:B------:R-:W-:-:S05]  /*0250*/  VIADD R12, R7, 0xffffffff ;  /* 0xffffffff070c7836 */ /* 0x000fca0000000000 */
[----:B------:R-:W-:-:S04]  /*0260*/  ISETP.GT.U32.AND P0, PT, R12, 0xfd, PT ;  /* 0x000000fd0c00780c */ /* 0x000fc80003f04070 */
[----:B------:R-:W-:-:S13]  /*0270*/  ISETP.GT.U32.OR P0, PT, R11, 0xfd, P0 ;  /* 0x000000fd0b00780c */ /* 0x000fda0000704470 */
[----:B------:R-:W-:Y:S01]  /*0280*/  @!P0 IMAD.MOV.U32 R10, RZ, RZ, RZ ;  /* 0x000000ffff0a8224 */ /* 0x000fe200078e00ff */
[----:B------:R-:W-:Y:S06]  /*0290*/  @!P0 BRA `(.L_x_3) ;  /* 0x00000000005c8947 */ /* 0x000fec0003800000 */
[----:B------:R-:W-:Y:S02]  /*02a0*/  FSETP.GTU.FTZ.AND P1, PT, |R3|, +INF , PT ;  /* 0x7f8000000300780b */ /* 0x000fe40003f3c200 */
[----:B------:R-:W-:-:S04]  /*02b0*/  FSETP.GTU.FTZ.AND P0, PT, |R0|, +INF , PT ;  /* 0x7f8000000000780b */ /* 0x000fc80003f1c200 */
[----:B------:R-:W-:-:S13]  /*02c0*/  PLOP3.LUT P0, PT, P0, P1, PT, 0xf8, 0x8f ;  /* 0x00000000008f781c */ /* 0x000fda0000703f70 */
[----:B------:R-:W-:Y:S05]  /*02d0*/  @P0 BRA `(.L_x_4) ;  /* 0x00000004004c0947 */ /* 0x000fea0003800000 */
[----:B------:R-:W-:-:S13]  /*02e0*/  LOP3.LUT P0, RZ, R9, 0x7fffffff, R8, 0xc8, !PT ;  /* 0x7fffffff09ff7812 */ /* 0x000fda000780c808 */
[----:B------:R-:W-:Y:S05]  /*02f0*/  @!P0 BRA `(.L_x_5) ;  /* 0x00000004003c8947 */ /* 0x000fea0003800000 */
[C---:B------:R-:W-:Y:S02]  /*0300*/  FSETP.NEU.FTZ.AND P2, PT, |R0|.reuse, +INF , PT ;  /* 0x7f8000000000780b */ /* 0x040fe40003f5d200 */
[----:B------:R-:W-:Y:S02]  /*0310*/  FSETP.NEU.FTZ.AND P1, PT, |R3|, +INF , PT ;  /* 0x7f8000000300780b */ /* 0x000fe40003f3d200 */
[----:B------:R-:W-:-:S11]  /*0320*/  FSETP.NEU.FTZ.AND P0, PT, |R0|, +INF , PT ;  /* 0x7f8000000000780b */ /* 0x000fd60003f1d200 */
[----:B------:R-:W-:Y:S05]  /*0330*/  @!P1 BRA !P2, `(.L_x_5) ;  /* 0x00000004002c9947 */ /* 0x000fea0005000000 */
[----:B------:R-:W-:-:S04]  /*0340*/  LOP3.LUT P2, RZ, R8, 0x7fffffff, RZ, 0xc0, !PT ;  /* 0x7fffffff08ff7812 */ /* 0x000fc8000784c0ff */
[----:B------:R-:W-:-:S13]  /*0350*/  PLOP3.LUT P1, PT, P1, P2, PT, 0x2f, 0xf2 ;  /* 0x0000000000f2781c */ /* 0x000fda0000f24577 */
[----:B------:R-:W-:Y:S05]  /*0360*/  @P1 BRA `(.L_x_6) ;  /* 0x0000000400181947 */ /* 0x000fea0003800000 */
[----:B------:R-:W-:-:S04]  /*0370*/  LOP3.LUT P1, RZ, R9, 0x7fffffff, RZ, 0xc0, !PT ;  /* 0x7fffffff09ff7812 */ /* 0x000fc8000782c0ff */
[----:B------:R-:W-:-:S13]  /*0380*/  PLOP3.LUT P0, PT, P0, P1, PT, 0x2f, 0xf2 ;  /* 0x0000000000f2781c */ /* 0x000fda0000702577 */
[----:B------:R-:W-:Y:S05]  /*0390*/  @P0 BRA `(.L_x_7) ;  /* 0x0000000400000947 */ /* 0x000fea0003800000 */
[----:B------:R-:W-:Y:S02]  /*03a0*/  ISETP.GE.AND P0, PT, R11, RZ, PT ;  /* 0x000000ff0b00720c */ /* 0x000fe40003f06270 */
[----:B------:R-:W-:-:S11]  /*03b0*/  ISETP.GE.AND P1, PT, R12, RZ, PT ;  /* 0x000000ff0c00720c */ /* 0x000fd60003f26270 */
[----:B------:R-:W-:Y:S02]  /*03c0*/  @P0 IMAD.MOV.U32 R10, RZ, RZ, RZ ;  /* 0x000000ffff0a0224 */ /* 0x000fe400078e00ff */
[----:B------:R-:W-:Y:S01]  /*03d0*/  @!P0 FFMA R8, R0, 1.84467440737095516160e+19, RZ ;  /* 0x5f80000000088823 */ /* 0x000fe200000000ff */
[----:B------:R-:W-:Y:S02]  /*03e0*/  @!P0 IMAD.MOV.U32 R10, RZ, RZ, -0x40 ;  /* 0xffffffc0ff0a8424 */ /* 0x000fe400078e00ff */
[----:B------:R-:W-:Y:S02]  /*03f0*/  @!P1 FFMA R9, R3, 1.84467440737095516160e+19, RZ ;  /* 0x5f80000003099823 */ /* 0x000fe400000000ff */
[----:B------:R-:W-:-:S07]  /*0400*/  @!P1 VIADD R10, R10, 0x40 ;  /* 0x000000400a0a9836 */ /* 0x000fce0000000000 */
.L_x_3:
[----:B------:R-:W-:Y:S01]  /*0410*/  LEA R0, R7, 0xc0800000, 0x17 ;  /* 0xc080000007007811 */ /* 0x000fe200078eb8ff */
[----:B------:R-:W-:Y:S01]  /*0420*/  VIADD R6, R6, 0xffffff81 ;  /* 0xffffff8106067836 */ /* 0x000fe20000000000 */
[----:B------:R-:W-:Y:S03]  /*0430*/  BSSY.RECONVERGENT B2, `(.L_x_8) ;  /* 0x0000035000027945 */ /* 0x000fe60003800200 */
[----:B------:R-:W-:Y:S01]  /*0440*/  IMAD.IADD R9, R9, 0x1, -R0 ;  /* 0x0000000109097824 */ /* 0x000fe200078e0a00 */
[C---:B------:R-:W-:Y:S01]  /*0450*/  IADD3 R7, PT, PT, R6.reuse, 0x7f, -R7 ;  /* 0x0000007f06077810 */ /* 0x040fe20007ffe807 */
[----:B------:R-:W-:Y:S02]  /*0460*/  IMAD R0, R6, -0x800000, R8 ;  /* 0xff80000006007824 */ /* 0x000fe400078e0208 */
[----:B------:R-:W0:Y:S01]  /*0470*/  MUFU.RCP R3, R9 ;  /* 0x0000000900037308 */ /* 0x000e220000001000 */
[----:B------:R-:W-:Y:S01]  /*0480*/  FADD.FTZ R11, -R9, -RZ ;  /* 0x800000ff090b7221 */ /* 0x000fe20000010100 */
[----:B------:R-:W-:-:S03]  /*0490*/  IMAD.IADD R7, R7, 0x1, R10 ;  /* 0x0000000107077824 */ /* 0x000fc600078e020a */
[----:B0-----:R-:W-:-:S04]  /*04a0*/  FFMA R12, R3, R11, 1 ;  /* 0x3f800000030c7423 */ /* 0x001fc8000000000b */
[----:B------:R-:W-:-:S04]  /*04b0*/  FFMA R12, R3, R12, R3 ;  /* 0x0000000c030c7223 */ /* 0x000fc80000000003 */
[----:B------:R-:W-:-:S04]  /*04c0*/  FFMA R3, R0, R12, RZ ;  /* 0x0000000c00037223 */ /* 0x000fc800000000ff */
[----:B------:R-:W-:-:S04]  /*04d0*/  FFMA R8, R11, R3, R0 ;  /* 0x000000030b087223 */ /* 0x000fc80000000000 */
[----:B------:R-:W-:-:S04]  /*04e0*/  FFMA R13, R12, R8, R3 ;  /* 0x000000080c0d7223 */ /* 0x000fc80000000003 */
[----:B------:R-:W-:-:S04]  /*04f0*/  FFMA R8, R11, R13, R0 ;  /* 0x0000000d0b087223 */ /* 0x000fc80000000000 */
[----:B------:R-:W-:-:S05]  /*0500*/  FFMA R0, R12, R8, R13 ;  /* 0x000000080c007223 */ /* 0x000fca000000000d */
[----:B------:R-:W-:-:S04]  /*0510*/  SHF.R.U32.HI R3, RZ, 0x17, R0 ;  /* 0x00000017ff037819 */ /* 0x000fc80000011600 */
[----:B------:R-:W-:-:S05]  /*0520*/  LOP3.LUT R3, R3, 0xff, RZ, 0xc0, !PT ;  /* 0x000000ff03037812 */ /* 0x000fca00078ec0ff */
[----:B------:R-:W-:-:S04]  /*0530*/  IMAD.IADD R9, R3, 0x1, R7 ;  /* 0x0000000103097824 */ /* 0x000fc800078e0207 */
[----:B------:R-:W-:-:S05]  /*0540*/  VIADD R3, R9, 0xffffffff ;  /* 0xffffffff09037836 */ /* 0x000fca0000000000 */
[----:B------:R-:W-:-:S13]  /*0550*/  ISETP.GE.U32.AND P0, PT, R3, 0xfe, PT ;  /* 0x000000fe0300780c */ /* 0x000fda0003f06070 */
[----:B------:R-:W-:Y:S05]  /*0560*/  @!P0 BRA `(.L_x_9) ;  /* 0x0000000000808947 */ /* 0x000fea0003800000 */
[----:B------:R-:W-:-:S13]  /*0570*/  ISETP.GT.AND P0, PT, R9, 0xfe, PT ;  /* 0x000000fe0900780c */ /* 0x000fda0003f04270 */
[----:B------:R-:W-:Y:S05]  /*0580*/  @P0 BRA `(.L_x_10) ;  /* 0x00000000006c0947 */ /* 0x000fea0003800000 */
[----:B------:R-:W-:-:S13]  /*0590*/  ISETP.GE.AND P0, PT, R9, 0x1, PT ;  /* 0x000000010900780c */ /* 0x000fda0003f06270 */
[----:B------:R-:W-:Y:S05]  /*05a0*/  @P0 BRA `(.L_x_11) ;  /* 0x0000000000740947 */ /* 0x000fea0003800000 */
[----:B------:R-:W-:Y:S02]  /*05b0*/  ISETP.GE.AND P0, PT, R9, -0x18, PT ;  /* 0xffffffe80900780c */ /* 0x000fe40003f06270 */
[----:B------:R-:W-:-:S11]  /*05c0*/  LOP3.LUT R0, R0, 0x80000000, RZ, 0xc0, !PT ;  /* 0x8000000000007812 */ /* 0x000fd600078ec0ff */
[----:B------:R-:W-:Y:S05]  /*05d0*/  @!P0 BRA `(.L_x_11) ;  /* 0x0000000000688947 */ /* 0x000fea0003800000 */
[CCC-:B------:R-:W-:Y:S01]  /*05e0*/  FFMA.RZ R3, R12.reuse, R8.reuse, R13.reuse ;  /* 0x000000080c037223 */ /* 0x1c0fe2000000c00d */
[CCC-:B------:R-:W-:Y:S01]  /*05f0*/  FFMA.RM R6, R12.reuse, R8.reuse, R13.reuse ;  /* 0x000000080c067223 */ /* 0x1c0fe2000000400d */
[C---:B------:R-:W-:Y:S02]  /*0600*/  ISETP.NE.AND P2, PT, R9.reuse, RZ, PT ;  /* 0x000000ff0900720c */ /* 0x040fe40003f45270 */
[----:B------:R-:W-:Y:S02]  /*0610*/  ISETP.NE.AND P1, PT, R9, RZ, PT ;  /* 0x000000ff0900720c */ /* 0x000fe40003f25270 */
[----:B------:R-:W-:Y:S01]  /*0620*/  LOP3.LUT R7, R3, 0x7fffff, RZ, 0xc0, !PT ;  /* 0x007fffff03077812 */ /* 0x000fe200078ec0ff */
[----:B------:R-:W-:Y:S01]  /*0630*/  FFMA.RP R3, R12, R8, R13 ;  /* 0x000000080c037223 */ /* 0x000fe2000000800d */
[----:B------:R-:W-:Y:S02]  /*0640*/  VIADD R8, R9, 0x20 ;  /* 0x0000002009087836 */ /* 0x000fe40000000000 */
[----:B------:R-:W-:Y:S01]  /*0650*/  LOP3.LUT R7, R7, 0x800000, RZ, 0xfc, !PT ;  /* 0x0080000007077812 */ /* 0x000fe200078efcff */
[----:B------:R-:W-:Y:S01]  /*0660*/  IMAD.MOV R9, RZ, RZ, -R9 ;  /* 0x000000ffff097224 */ /* 0x000fe200078e0a09 */
[----:B------:R-:W-:-:S02]  /*0670*/  FSETP.NEU.FTZ.AND P0, PT, R3, R6, PT ;  /* 0x000000060300720b */ /* 0x000fc40003f1d000 */
[----:B------:R-:W-:Y:S02]  /*0680*/  SHF.L.U32 R8, R7, R8, RZ ;  /* 0x0000000807087219 */ /* 0x000fe400000006ff */
[----:B------:R-:W-:Y:S02]  /*0690*/  SEL R6, R9, RZ, P2 ;  /* 0x000000ff09067207 */ /* 0x000fe40001000000 */
[----:B------:R-:W-:Y:S02]  /*06a0*/  ISETP.NE.AND P1, PT, R8, RZ, P1 ;  /* 0x000000ff0800720c */ /* 0x000fe40000f25270 */
[----:B------:R-:W-:Y:S02]  /*06b0*/  SHF.R.U32.HI R6, RZ, R6, R7 ;  /* 0x00000006ff067219 */ /* 0x000fe40000011607 */
[----:B------:R-:W-:Y:S02]  /*06c0*/  PLOP3.LUT P0, PT, P0, P1, PT, 0xf8, 0x8f ;  /* 0x00000000008f781c */ /* 0x000fe40000703f70 */
[----:B------:R-:W-:-:S02]  /*06d0*/  SHF.R.U32.HI R8, RZ, 0x1, R6 ;  /* 0x00000001ff087819 */ /* 0x000fc40000011606 */
[----:B------:R-:W-:-:S04]  /*06e0*/  SEL R3, RZ, 0x1, !P0 ;  /* 0x00000001ff037807 */ /* 0x000fc80004000000 */
[----:B------:R-:W-:-:S04]  /*06f0*/  LOP3.LUT R3, R3, 0x1, R8, 0xf8, !PT ;  /* 0x0000000103037812 */ /* 0x000fc800078ef808 */
[----:B------:R-:W-:-:S05]  /*0700*/  LOP3.LUT R3, R3, R6, RZ, 0xc0, !PT ;  /* 0x0000000603037212 */ /* 0x000fca00078ec0ff */
[----:B------:R-:W-:-:S05]  /*0710*/  IMAD.IADD R3, R8, 0x1, R3 ;  /* 0x0000000108037824 */ /* 0x000fca00078e0203 */
[----:B------:R-:W-:Y:S01]  /*0720*/  LOP3.LUT R0, R3, R0, RZ, 0xfc, !PT ;  /* 0x0000000003007212 */ /* 0x000fe200078efcff */
[----:B------:R-:W-:Y:S06]  /*0730*/  BRA `(.L_x_11) ;  /* 0x0000000000107947 */ /* 0x000fec0003800000 */
.L_x_10:
[----:B------:R-:W-:-:S04]  /*0740*/  LOP3.LUT R0, R0, 0x80000000, RZ, 0xc0, !PT ;  /* 0x8000000000007812 */ /* 0x000fc800078ec0ff */
[----:B------:R-:W-:Y:S01]  /*0750*/  LOP3.LUT R0, R0, 0x7f800000, RZ, 0xfc, !PT ;  /* 0x7f80000000007812 */ /* 0x000fe200078efcff */
[----:B------:R-:W-:Y:S06]  /*0760*/  BRA `(.L_x_11) ;  /* 0x0000000000047947 */ /* 0x000fec0003800000 */
.L_x_9:
[----:B------:R-:W-:-:S07]  /*0770*/  IMAD R0, R7, 0x800000, R0 ;  /* 0x0080000007007824 */ /* 0x000fce00078e0200 */
.L_x_11:
[----:B------:R-:W-:Y:S05]  /*0780*/  BSYNC.RECONVERGENT B2 ;  /* 0x0000000000027941 */ /* 0x000fea0003800200 */
.L_x_8:
[----:B------:R-:W-:Y:S05]  /*0790*/  BRA `(.L_x_12) ;  /* 0x0000000000207947 */ /* 0x000fea0003800000 */
.L_x_7:
[----:B------:R-:W-:-:S04]  /*07a0*/  LOP3.LUT R0, R9, 0x80000000, R8, 0x48, !PT ;  /* 0x8000000009007812 */ /* 0x000fc800078e4808 */
[----:B------:R-:W-:Y:S01]  /*07b0*/  LOP3.LUT R0, R0, 0x7f800000, RZ, 0xfc, !PT ;  /* 0x7f80000000007812 */ /* 0x000fe200078efcff */
[----:B------:R-:W-:Y:S06]  /*07c0*/  BRA `(.L_x_12) ;  /* 0x0000000000147947 */ /* 0x000fec0003800000 */
.L_x_6:
[----:B------:R-:W-:Y:S01]  /*07d0*/  LOP3.LUT R0, R9, 0x80000000, R8, 0x48, !PT ;  /* 0x8000000009007812 */ /* 0x000fe200078e4808 */
[----:B------:R-:W-:Y:S06]  /*07e0*/  BRA `(.L_x_12) ;  /* 0x00000000000c7947 */ /* 0x000fec0003800000 */
.L_x_5:
[----:B------:R-:W0:Y:S01]  /*07f0*/  MUFU.RSQ R0, -QNAN ;  /* 0xffc0000000007908 */ /* 0x000e220000001400 */
[----:B------:R-:W-:Y:S05]  /*0800*/  BRA `(.L_x_12) ;  /* 0x0000000000047947 */ /* 0x000fea0003800000 */
.L_x_4:
[----:B------:R-:W-:-:S07]  /*0810*/  FADD.FTZ R0, R0, R3 ;  /* 0x0000000300007221 */ /* 0x000fce0000010000 */
.L_x_12:
[----:B------:R-:W-:Y:S05]  /*0820*/  BSYNC.RECONVERGENT B1 ;  /* 0x0000000000017941 */ /* 0x000fea0003800200 */
.L_x_2:
[----:B------:R-:W-:-:S04]  /*0830*/  IMAD.MOV.U32 R3, RZ, RZ, 0x0 ;  /* 0x00000000ff037424 */ /* 0x000fc800078e00ff */
[----:B0-----:R-:W-:Y:S05]  /*0840*/  RET.REL.NODEC R2 `(_Z16normalizeSoftmaxfPf) ;  /* 0xfffffff402ec7950 */ /* 0x001fea0003c3ffff */
.L_x_13:
[----:B------:R-:W-:-:S00]  /*0850*/  BRA `(.L_x_13) ;  /* 0xfffffffc00fc7947 */ /* 0x000fc0000383ffff */
[----:B------:R-:W-:-:S00]  /*0860*/  NOP ;  /* 0x0000000000007918 */ /* 0x000fc00000000000 */
        /* <DEDUP_REMOVED lines=9> */
.L_x_18:


//--------------------- .text._Z15softmaxFunctionPfS_S_S_ --------------------------
	.section	.text._Z15softmaxFunctionPfS_S_S_,"ax",@progbits
	.align	128
        .global         _Z15softmaxFunctionPfS_S_S_
        .type           _Z15softmaxFunctionPfS_S_S_,@function
        .size           _Z15softmaxFunctionPfS_S_S_,(.L_x_20 - _Z15softmaxFunctionPfS_S_S_)
        .other          _Z15softmaxFunctionPfS_S_S_,@"STO_CUDA_ENTRY STV_DEFAULT"
_Z15softmaxFunctionPfS_S_S_:
.text._Z15softmaxFunctionPfS_S_S_:
[----:B------:R-:W-:Y:S01]  /*0000*/  LDC R1, c[0x0][0x37c] ;  /* 0x0000df00ff017b82 */ /* 0x000fe20000000800 */
[----:B------:R-:W0:Y:S07]  /*0010*/  S2R R0, SR_TID.X ;  /* 0x0000000000007919 */ /* 0x000e2e0000002100 */
[----:B------:R-:W0:Y:S01]  /*0020*/  S2UR UR4, SR_CTAID.X ;  /* 0x00000000000479c3 */ /* 0x000e220000002500 */
[----:B------:R-:W1:Y:S07]  /*0030*/  LDCU.64 UR6, c[0x0][0x358] ;  /* 0x00006b00ff0677ac */ /* 0x000e6e0008000a00 */
[----:B------:R-:W0:Y:S02]  /*0040*/  LDC R9, c[0x0][0x360] ;  /* 0x0000d800ff097b82 */ /* 0x000e240000000800 */
[----:B0-----:R-:W-:-:S05]  /*0050*/  IMAD R9, R9, UR4, R0 ;  /* 0x0000000409097c24 */ /* 0x001fca000f8e0200 */
[----:B------:R-:W-:-:S13]  /*0060*/  ISETP.GT.AND P0, PT, R9, 0xf423e, PT ;  /* 0x000f423e0900780c */ /* 0x000fda0003f04270 */
[----:B------:R-:W0:Y:S08]  /*0070*/  @!P0 LDC.64 R2, c[0x0][0x380] ;  /* 0x0000e000ff028b82 */ /* 0x000e300000000a00 */
[----:B------:R-:W2:Y:S01]  /*0080*/  @!P0 LDC.64 R4, c[0x0][0x388] ;  /* 0x0000e200ff048b82 */ /* 0x000ea20000000a00 */
[----:B0-----:R-:W-:-:S06]  /*0090*/  @!P0 IMAD.WIDE R2, R9, 0x4, R2 ;  /* 0x0000000409028825 */ /* 0x001fcc00078e0202 */
[----:B-1----:R0:W3:Y:S04]  /*00a0*/  @!P0 LDG.E R2, desc[UR6][R2.64] ;  /* 0x0000000602028981 */ /* 0x0020e8000c1e1900 */
[----:B--2---:R-:W3:Y:S01]  /*00b0*/  @!P0 LDG.E R5, desc[UR6][R4.64] ;  /* 0x0000000604058981 */ /* 0x004ee2000c1e1900 */
[----:B------:R-:W-:Y:S02]  /*00c0*/  @!P0 MOV R7, 0x3bbb989d ;  /* 0x3bbb989d00078802 */ /* 0x000fe40000000f00 */
[----:B------:R-:W-:Y:S01]  /*00d0*/  @!P0 MOV R11, 0x437c0000 ;  /* 0x437c0000000b8802 */ /* 0x000fe20000000f00 */
[----:B------:R-:W1:Y:S01]  /*00e0*/  S2UR UR5, SR_CgaCtaId ;  /* 0x00000000000579c3 */ /* 0x000e620000008800 */
[----:B------:R-:W-:Y:S01]  /*00f0*/  UMOV UR4, 0x400 ;  /* 0x0000040000047882 */ /* 0x000fe20000000000 */
[----:B0-----:R-:W-:Y:S01]  /*0100*/  HFMA2 R3, -RZ, RZ, 0, 0 ;  /* 0x00000000ff037431 */ /* 0x001fe200000001ff */
[----:B-1----:R-:W-:Y:S01]  /*0110*/  ULEA UR4, UR5, UR4, 0x18 ;  /* 0x0000000405047291 */ /* 0x002fe2000f8ec0ff */
[----:B------:R-:W-:Y:S01]  /*0120*/  ISETP.GT.U32.AND P1, PT, R0, 0x7f, PT ;  /* 0x0000007f0000780c */ /* 0x000fe20003f24070 */
[----:B---3--:R-:W-:-:S04]  /*0130*/  @!P0 FADD R8, R2, -R5 ;  /* 0x8000000502088221 */ /* 0x008fc80000000000 */
[----:B------:R-:W-:-:S04]  /*0140*/  @!P0 FFMA.SAT R6, R8, R7, 0.5 ;  /* 0x3f00000008068423 */ /* 0x000fc80000002007 */
[----:B------:R-:W-:-:S04]  /*0150*/  @!P0 FFMA.RM R10, R6, R11, 12582913 ;  /* 0x4b400001060a8423 */ /* 0x000fc8000000400b */
[----:B------:R-:W-:-:S04]  /*0160*/  @!P0 FADD R7, R10, -12583039 ;  /* 0xcb40007f0a078421 */ /* 0x000fc80000000000 */
[C---:B------:R-:W-:Y:S02]  /*0170*/  @!P0 FFMA R11, R8.reuse, 1.4426950216293334961, -R7 ;  /* 0x3fb8aa3b080b8823 */ /* 0x040fe40000000807 */
[----:B------:R-:W0:Y:S02]  /*0180*/  @!P0 LDC.64 R6, c[0x0][0x390] ;  /* 0x0000e400ff068b82 */ /* 0x000e240000000a00 */
[----:B------:R-:W-:-:S06]  /*0190*/  @!P0 FFMA R11, R8, 1.925963033500011079e-08, R11 ;  /* 0x32a57060080b8823 */ /* 0x000fcc000000000b */
[----:B------:R-:W1:Y:S01]  /*01a0*/  @!P0 MUFU.EX2 R11, R11 ;  /* 0x0000000b000b8308 */ /* 0x000e620000000800 */
[----:B------:R-:W-:Y:S02]  /*01b0*/  @!P0 SHF.L.U32 R10, R10, 0x17, RZ ;  /* 0x000000170a0a8819 */ /* 0x000fe400000006ff */
[----:B------:R-:W-:Y:S01]  /*01c0*/  LEA R2, R0, UR4, 0x2 ;  /* 0x0000000400027c11 */ /* 0x000fe2000f8e10ff */
[----:B0-----:R-:W-:-:S04]  /*01d0*/  @!P0 IMAD.WIDE R4, R9, 0x4, R6 ;  /* 0x0000000409048825 */ /* 0x001fc800078e0206 */
[----:B-1----:R-:W-:-:S05]  /*01e0*/  @!P0 FMUL R3, R10, R11 ;  /* 0x0000000b0a038220 */ /* 0x002fca0000400000 */
[----:B------:R-:W-:Y:S04]  /*01f0*/  STS [R2], R3 ;  /* 0x0000000302007388 */ /* 0x000fe80000000800 */
[----:B------:R-:W-:Y:S01]  /*0200*/  @!P0 STG.E desc[UR6][R4.64], R3 ;  /* 0x0000000304008986 */ /* 0x000fe2000c101906 */
[----:B------:R-:W-:Y:S06]  /*0210*/  BAR.SYNC.DEFER_BLOCKING 0x0 ;  /* 0x0000000000007b1d */ /* 0x000fec0000010000 */
[----:B------:R-:W-:Y:S04]  /*0220*/  @!P1 LDS R6, [R2+0x200] ;  /* 0x0002000002069984 */ /* 0x000fe80000000800 */
[----:B------:R-:W0:Y:S01]  /*0230*/  @!P1 LDS R7, [R2] ;  /* 0x0000000002079984 */ /* 0x000e220000000800 */
[----:B------:R-:W-:Y:S01]  /*0240*/  ISETP.GT.U32.AND P0, PT, R0, 0x3f, PT ;  /* 0x0000003f0000780c */ /* 0x000fe20003f04070 */
[----:B0-----:R-:W-:-:S05]  /*0250*/  @!P1 FADD R7, R6, R7 ;  /* 0x0000000706079221 */ /* 0x001fca0000000000 */
[----:B------:R-:W-:Y:S01]  /*0260*/  @!P1 STS [R2], R7 ;  /* 0x0000000702009388 */ /* 0x000fe20000000800 */
        /* <DEDUP_REMOVED lines=33> */
[----:B------:R-:W-:Y:S01]  /*0480*/  ISETP.NE.AND P0, PT, R0, RZ, PT ;  /* 0x000000ff0000720c */ /* 0x000fe20003f05270 */
[----:B0-----:R-:W-:-:S05]  /*0490*/  @!P1 FADD R5, R4, R5 ;  /* 0x0000000504059221 */ /* 0x001fca0000000000 */
[----:B------:R-:W-:Y:S01]  /*04a0*/  @!P1 STS [R2], R5 ;  /* 0x0000000502009388 */ /* 0x000fe20000000800 */
[----:B------:R-:W-:Y:S06]  /*04b0*/  BAR.SYNC.DEFER_BLOCKING 0x0 ;  /* 0x0000000000007b1d */ /* 0x000fec0000010000 */
[----:B------:R-:W-:Y:S04]  /*04c0*/  @!P0 LDS R0, [UR4+0x4] ;  /* 0x00000404ff008984 */ /* 0x000fe80008000800 */
[----:B------:R-:W0:Y:S02]  /*04d0*/  @!P0 LDS R7, [R2] ;  /* 0x0000000002078984 */ /* 0x000e240000000800 */
[----:B0-----:R-:W-:-:S05]  /*04e0*/  @!P0 FADD R7, R0, R7 ;  /* 0x0000000700078221 */ /* 0x001fca0000000000 */
[----:B------:R0:W-:Y:S01]  /*04f0*/  @!P0 STS [R2], R7 ;  /* 0x0000000702008388 */ /* 0x0001e20000000800 */
[----:B------:R-:W-:Y:S06]  /*0500*/  BAR.SYNC.DEFER_BLOCKING 0x0 ;  /* 0x0000000000007b1d */ /* 0x000fec0000010000 */
[----:B------:R-:W-:Y:S05]  /*0510*/  @P0 EXIT ;  /* 0x000000000000094d */ /* 0x000fea0003800000 */
[----:B0-----:R-:W0:Y:S01]  /*0520*/  LDC.64 R2, c[0x0][0x398] ;  /* 0x0000e600ff027b82 */ /* 0x001e220000000a00 */
[----:B------:R-:W1:Y:S04]  /*0530*/  LDS R5, [UR4] ;  /* 0x00000004ff057984 */ /* 0x000e680008000800 */
[----:B01----:R0:W5:Y:S02]  /*0540*/  LDG.E R6, desc[UR6][R2.64] ;  /* 0x0000000602067981 */ /* 0x003164000c1e1900 */
.L_x_14:
[----:B-----5:R-:W-:Y:S01]  /*0550*/  FADD R7, R5, R6 ;  /* 0x0000000605077221 */ /* 0x020fe20000000000 */
[----:B------:R-:W-:Y:S05]  /*0560*/  YIELD ;  /* 0x0000000000007946 */ /* 0x000fea0003800000 */
[----:B------:R-:W2:Y:S02]  /*0570*/  ATOMG.E.CAS.STRONG.GPU PT, R7, [R2], R6, R7 ;  /* 0x00000006020773a9 */ /* 0x000ea400001ee107 */
[-C--:B--2---:R-:W-:Y:S02]  /*0580*/  ISETP.NE.AND P0, PT, R6, R7.reuse, PT ;  /* 0x000000070600720c */ /* 0x084fe40003f05270 */
[----:B------:R-:W-:-:S11]  /*0590*/  MOV R6, R7 ;  /* 0x0000000700067202 */ /* 0x000fd60000000f00 */
[----:B------:R-:W-:Y:S05]  /*05a0*/  @P0 BRA `(.L_x_14) ;  /* 0xfffffffc00e80947 */ /* 0x000fea000383ffff */
[----:B------:R-:W-:Y:S05]  /*05b0*/  EXIT ;  /* 0x000000000000794d */ /* 0x000fea0003800000 */
.L_x_15:
        /* <DEDUP_REMOVED lines=12> */
.L_x_20:


//--------------------- .text._Z11getMaxValuePfS_ --------------------------
	.section	.text._Z11getMaxValuePfS_,"ax",@progbits
	.align	128
        .global         _Z11getMaxValuePfS_
        .type           _Z11getMaxValuePfS_,@function
        .size           _Z11getMaxValuePfS_,(.L_x_21 - _Z11getMaxValuePfS_)
        .other          _Z11getMaxValuePfS_,@"STO_CUDA_ENTRY STV_DEFAULT"
_Z11getMaxValuePfS_:
.text._Z11getMaxValuePfS_:
[----:B------:R-:W-:Y:S01]  /*0000*/  LDC R1, c[0x0][0x37c] ;  /* 0x0000df00ff017b82 */ /* 0x000fe20000000800 */
[----:B------:R-:W0:Y:S07]  /*0010*/  S2R R6, SR_TID.X ;  /* 0x0000000000067919 */ /* 0x000e2e0000002100 */
[----:B------:R-:W0:Y:S01]  /*0020*/  S2UR UR4, SR_CTAID.X ;  /* 0x00000000000479c3 */ /* 0x000e220000002500 */
[----:B------:R-:W1:Y:S01]  /*0030*/  LDCU.64 UR6, c[0x0][0x358] ;  /* 0x00006b00ff0677ac */ /* 0x000e620008000a00 */
[----:B------:R-:W-:-:S06]  /*0040*/  IMAD.MOV.U32 R0, RZ, RZ, -0x800001 ;  /* 0xff7fffffff007424 */ /* 0x000fcc00078e00ff */
[----:B------:R-:W0:Y:S02]  /*0050*/  LDC R5, c[0x0][0x360] ;  /* 0x0000d800ff057b82 */ /* 0x000e240000000800 */
[----:B0-----:R-:W-:-:S05]  /*0060*/  IMAD R5, R5, UR4, R6 ;  /* 0x0000000405057c24 */ /* 0x001fca000f8e0206 */
[----:B------:R-:W-:-:S13]  /*0070*/  ISETP.GT.AND P0, PT, R5, 0xf423e, PT ;  /* 0x000f423e0500780c */ /* 0x000fda0003f04270 */
[----:B------:R-:W0:Y:S02]  /*0080*/  @!P0 LDC.64 R2, c[0x0][0x380] ;  /* 0x0000e000ff028b82 */ /* 0x000e240000000a00 */
[----:B0-----:R-:W-:-:S05]  /*0090*/  @!P0 IMAD.WIDE R2, R5, 0x4, R2 ;  /* 0x0000000405028825 */ /* 0x001fca00078e0202 */
[----:B-1----:R-:W2:Y:S01]  /*00a0*/  @!P0 LDG.E R0, desc[UR6][R2.64] ;  /* 0x0000000602008981 */ /* 0x002ea2000c1e1900 */
[----:B------:R-:W0:Y:S01]  /*00b0*/  S2UR UR5, SR_CgaCtaId ;  /* 0x00000000000579c3 */ /* 0x000e220000008800 */
[----:B------:R-:W-:Y:S01]  /*00c0*/  UMOV UR4, 0x400 ;  /* 0x0000040000047882 */ /* 0x000fe20000000000 */
[C---:B------:R-:W-:Y:S02]  /*00d0*/  ISETP.GT.U32.AND P1, PT, R6.reuse, 0x7f, PT ;  /* 0x0000007f0600780c */ /* 0x040fe40003f24070 */
[----:B------:R-:W-:Y:S01]  /*00e0*/  ISETP.GT.U32.AND P0, PT, R6, 0x3f, PT ;  /* 0x0000003f0600780c */ /* 0x000fe20003f04070 */
[----:B0-----:R-:W-:-:S06]  /*00f0*/  ULEA UR4, UR5, UR4, 0x18 ;  /* 0x0000000405047291 */ /* 0x001fcc000f8ec0ff */
[----:B------:R-:W-:-:S05]  /*0100*/  LEA R5, R6, UR4, 0x2 ;  /* 0x0000000406057c11 */ /* 0x000fca000f8e10ff */
[----:B--2---:R-:W-:Y:S01]  /*0110*/  STS [R5], R0 ;  /* 0x0000000005007388 */ /* 0x004fe20000000800 */
[----:B------:R-:W-:Y:S06]  /*0120*/  BAR.SYNC.DEFER_BLOCKING 0x0 ;  /* 0x0000000000007b1d */ /* 0x000fec0000010000 */
[----:B------:R-:W-:Y:S04]  /*0130*/  @!P1 LDS R4, [R5] ;  /* 0x0000000005049984 */ /* 0x000fe80000000800 */
[----:B------:R-:W0:Y:S02]  /*0140*/  @!P1 LDS R7, [R5+0x200] ;  /* 0x0002000005079984 */ /* 0x000e240000000800 */
[----:B0-----:R-:W-:-:S05]  /*0150*/  @!P1 FMNMX R4, R4, R7, !PT ;  /* 0x0000000704049209 */ /* 0x001fca0007800000 */
[----:B------:R-:W-:Y:S01]  /*0160*/  @!P1 STS [R5], R4 ;  /* 0x0000000405009388 */ /* 0x000fe20000000800 */
[----:B------:R-:W-:Y:S01]  /*0170*/  BAR.SYNC.DEFER_BLOCKING 0x0 ;  /* 0x0000000000007b1d */ /* 0x000fe20000010000 */
[----:B------:R-:W-:-:S05]  /*0180*/  ISETP.GT.U32.AND P1, PT, R6, 0x1f, PT ;  /* 0x0000001f0600780c */ /* 0x000fca0003f24070 */
        /* <DEDUP_REMOVED lines=29> */
[----:B------:R-:W-:-:S05]  /*0360*/  ISETP.NE.AND P0, PT, R6, RZ, PT ;  /* 0x000000ff0600720c */ /* 0x000fca0003f05270 */
[----:B------:R-:W-:Y:S04]  /*0370*/  @!P1 LDS R3, [R5] ;  /* 0x0000000005039984 */ /* 0x000fe80000000800 */
[----:B------:R-:W0:Y:S02]  /*0380*/  @!P1 LDS R4, [R5+0x8] ;  /* 0x0000080005049984 */ /* 0x000e240000000800 */
[----:B0-----:R-:W-:-:S05]  /*0390*/  @!P1 FMNMX R4, R3, R4, !PT ;  /* 0x0000000403049209 */ /* 0x001fca0007800000 */
[----:B------:R-:W-:Y:S01]  /*03a0*/  @!P1 STS [R5], R4 ;  /* 0x0000000405009388 */ /* 0x000fe20000000800 */
[----:B------:R-:W-:Y:S06]  /*03b0*/  BAR.SYNC.DEFER_BLOCKING 0x0 ;  /* 0x0000000000007b1d */ /* 0x000fec0000010000 */
[----:B------:R-:W-:Y:S04]  /*03c0*/  @!P0 LDS R2, [R5] ;  /* 0x0000000005028984 */ /* 0x000fe80000000800 */
[----:B------:R-:W0:Y:S02]  /*03d0*/  @!P0 LDS R3, [UR4+0x4] ;  /* 0x00000404ff038984 */ /* 0x000e240008000800 */
[----:B0-----:R-:W-:-:S05]  /*03e0*/  @!P0 FMNMX R2, R2, R3, !PT ;  /* 0x0000000302028209 */ /* 0x001fca0007800000 */
[----:B------:R0:W-:Y:S01]  /*03f0*/  @!P0 STS [R5], R2 ;  /* 0x0000000205008388 */ /* 0x0001e20000000800 */
[----:B------:R-:W-:Y:S06]  /*0400*/  BAR.SYNC.DEFER_BLOCKING 0x0 ;  /* 0x0000000000007b1d */ /* 0x000fec0000010000 */
[----:B------:R-:W-:Y:S05]  /*0410*/  @P0 EXIT ;  /* 0x000000000000094d */ /* 0x000fea0003800000 */
[----:B0-----:R-:W0:Y:S01]  /*0420*/  LDC.64 R2, c[0x0][0x388] ;  /* 0x0000e200ff027b82 */ /* 0x001e220000000a00 */
[----:B------:R-:W1:Y:S04]  /*0430*/  LDS R5, [UR4] ;  /* 0x00000004ff057984 */ /* 0x000e680008000800 */
[----:B01----:R0:W5:Y:S02]  /*0440*/  LDG.E R6, desc[UR6][R2.64] ;  /* 0x0000000602067981 */ /* 0x003164000c1e1900 */
.L_x_16:
[----:B-----5:R-:W-:Y:S01]  /*0450*/  FMNMX R7, R5, R6, !PT ;  /* 0x0000000605077209 */ /* 0x020fe20007800000 */
[----:B------:R-:W-:Y:S05]  /*0460*/  YIELD ;  /* 0x0000000000007946 */ /* 0x000fea0003800000 */
[----:B------:R-:W2:Y:S02]  /*0470*/  ATOMG.E.CAS.STRONG.GPU PT, R7, [R2], R6, R7 ;  /* 0x00000006020773a9 */ /* 0x000ea400001ee107 */
[----:B--2---:R-:W-:Y:S01]  /*0480*/  ISETP.NE.AND P0, PT, R6, R7, PT ;  /* 0x000000070600720c */ /* 0x004fe20003f05270 */
[----:B------:R-:W-:-:S12]  /*0490*/  IMAD.MOV.U32 R6, RZ, RZ, R7 ;  /* 0x000000ffff067224 */ /* 0x000fd800078e0007 */
[----:B------:R-:W-:Y:S05]  /*04a0*/  @P0 BRA `(.L_x_16) ;  /* 0xfffffffc00e80947 */ /* 0x000fea000383ffff */
[----:B------:R-:W-:Y:S05]  /*04b0*/  EXIT ;  /* 0x000000000000794d */ /* 0x000fea0003800000 */
.L_x_17:
        /* <DEDUP_REMOVED lines=12> */
.L_x_21:


//--------------------- .nv.shared.reserved.0     --------------------------
	.section	.nv.shared.reserved.0,"aw",@nobits
	.weak		__nv_reservedSMEM_offset_0_alias
	.size		__nv_reservedSMEM_offset_0_alias, 0, 64
	.other		__nv_reservedSMEM_offset_0_alias,@"STO_CUDA_RESERVED_SHARED STV_DEFAULT"
__nv_reservedSMEM_offset_0_alias:
	.zero		0
	.zero		64


//--------------------- .nv.shared._Z15softmaxFunctionPfS_S_S_ --------------------------
	.section	.nv.shared._Z15softmaxFunctionPfS_S_S_,"aw",@nobits
	.sectionflags	@""
	.align	4
.nv.shared._Z15softmaxFunctionPfS_S_S_:
	.zero		2048


//--------------------- .nv.shared._Z11getMaxValuePfS_ --------------------------
	.section	.nv.shared._Z11getMaxValuePfS_,"aw",@nobits
	.sectionflags	@""
	.align	4
.nv.shared._Z11getMaxValuePfS_:
	.zero		2048


//--------------------- .nv.constant0._Z16normalizeSoftmaxfPf --------------------------
	.section	.nv.constant0._Z16normalizeSoftmaxfPf,"a",@progbits
	.sectionflags	@""
	.align	4
.nv.constant0._Z16normalizeSoftmaxfPf:
	.zero		912


//--------------------- .nv.constant0._Z15softmaxFunctionPfS_S_S_ --------------------------
	.section	.nv.constant0._Z15softmaxFunctionPfS_S_S_,"a",@progbits
	.sectionflags	@""
	.align	4
.nv.constant0._Z15softmaxFunctionPfS_S_S_:
	.zero		928


//--------------------- .nv.constant0._Z11getMaxValuePfS_ --------------------------
	.section	.nv.constant0._Z11getMaxValuePfS_,"a",@progbits
	.sectionflags	@""
	.align	4
.nv.constant0._Z11getMaxValuePfS_:
	.zero		912


//--------------------- SYMBOLS --------------------------

	.type		.nv.reservedSmem.offset0,@object
	.size		.nv.reservedSmem.offset0,0x4
	.type		.nv.reservedSmem.cap,@object
	.size		.nv.reservedSmem.cap,0x4
